	.headerflags	@"EF_CUDA_TEXMODE_UNIFIED EF_CUDA_64BIT_ADDRESS EF_CUDA_ACCELERATORS EF_CUDA_SM90 EF_CUDA_VIRTUAL_SM(EF_CUDA_SM90)"
	.elftype	@"ET_EXEC"


//--------------------- .nv.info                  --------------------------
	.section	.nv.info,"",@"SHT_CUDA_INFO"
	.align	4


	//----- nvinfo : EIATTR_REGCOUNT
	.align		4
        /*0000*/ 	.byte	0x04, 0x2f
        /*0002*/ 	.short	(.L_3 - .L_2)
	.align		4
.L_2:
        /*0004*/ 	.word	index@(triton_poi_fused__native_batch_norm_legit_no_training_6)
        /*0008*/ 	.word	0x00000018


	//----- nvinfo : EIATTR_MIN_STACK_SIZE
	.align		4
.L_3:
        /*000c*/ 	.byte	0x04, 0x12
        /*000e*/ 	.short	(.L_5 - .L_4)
	.align		4
.L_4:
        /*0010*/ 	.word	index@(triton_poi_fused__native_batch_norm_legit_no_training_6)
        /*0014*/ 	.word	0x00000000


	//----- nvinfo : EIATTR_FRAME_SIZE
	.align		4
.L_5:
        /*0018*/ 	.byte	0x04, 0x11
        /*001a*/ 	.short	(.L_7 - .L_6)
	.align		4
.L_6:
        /*001c*/ 	.word	index@(triton_poi_fused__native_batch_norm_legit_no_training_6)
        /*0020*/ 	.word	0x00000000


	//----- nvinfo : EIATTR_MIN_STACK_SIZE
	.align		4
.L_7:
        /*0024*/ 	.byte	0x04, 0x12
        /*0026*/ 	.short	(.L_9 - .L_8)
	.align		4
.L_8:
        /*0028*/ 	.word	index@(triton_poi_fused__native_batch_norm_legit_no_training_6)
        /*002c*/ 	.word	0x00000000
.L_9:


//--------------------- .nv.info.triton_poi_fused__native_batch_norm_legit_no_training_6 --------------------------
	.section	.nv.info.triton_poi_fused__native_batch_norm_legit_no_training_6,"",@"SHT_CUDA_INFO"
	.sectionflags	@""
	.align	4


	//----- nvinfo : EIATTR_CUDA_API_VERSION
	.align		4
        /*0000*/ 	.byte	0x04, 0x37
        /*0002*/ 	.short	(.L_11 - .L_10)
.L_10:
        /*0004*/ 	.word	0x0000007c


	//----- nvinfo : EIATTR_KPARAM_INFO
	.align		4
.L_11:
        /*0008*/ 	.byte	0x04, 0x17
        /*000a*/ 	.short	(.L_13 - .L_12)
.L_12:
        /*000c*/ 	.word	0x00000000
        /*0010*/ 	.short	0x0006
        /*0012*/ 	.short	0x0030
        /*0014*/ 	.byte	0x00, 0xf0, 0x11, 0x00


	//----- nvinfo : EIATTR_KPARAM_INFO
	.align		4
.L_13:
        /*0018*/ 	.byte	0x04, 0x17
        /*001a*/ 	.short	(.L_15 - .L_14)
.L_14:
        /*001c*/ 	.word	0x00000000
        /*0020*/ 	.short	0x0005
        /*0022*/ 	.short	0x0028
        /*0024*/ 	.byte	0x00, 0xf4, 0x21, 0x00


	//----- nvinfo : EIATTR_KPARAM_INFO
	.align		4
.L_15:
        /*0028*/ 	.byte	0x04, 0x17
        /*002a*/ 	.short	(.L_17 - .L_16)
.L_16:
        /*002c*/ 	.word	0x00000000
        /*0030*/ 	.short	0x0004
        /*0032*/ 	.short	0x0020
        /*0034*/ 	.byte	0x00, 0xf4, 0x21, 0x00


	//----- nvinfo : EIATTR_KPARAM_INFO
	.align		4
.L_17:
        /*0038*/ 	.byte	0x04, 0x17
        /*003a*/ 	.short	(.L_19 - .L_18)
.L_18:
        /*003c*/ 	.word	0x00000000
        /*0040*/ 	.short	0x0003
        /*0042*/ 	.short	0x0018
        /*0044*/ 	.byte	0x00, 0xf4, 0x21, 0x00


	//----- nvinfo : EIATTR_KPARAM_INFO
	.align		4
.L_19:
        /*0048*/ 	.byte	0x04, 0x17
        /*004a*/ 	.short	(.L_21 - .L_20)
.L_20:
        /*004c*/ 	.word	0x00000000
        /*0050*/ 	.short	0x0002
        /*0052*/ 	.short	0x0010
        /*0054*/ 	.byte	0x00, 0xf4, 0x21, 0x00


	//----- nvinfo : EIATTR_KPARAM_INFO
	.align		4
.L_21:
        /*0058*/ 	.byte	0x04, 0x17
        /*005a*/ 	.short	(.L_23 - .L_22)
.L_22:
        /*005c*/ 	.word	0x00000000
        /*0060*/ 	.short	0x0001
        /*0062*/ 	.short	0x0008
        /*0064*/ 	.byte	0x00, 0xf4, 0x21, 0x00


	//----- nvinfo : EIATTR_KPARAM_INFO
	.align		4
.L_23:
        /*0068*/ 	.byte	0x04, 0x17
        /*006a*/ 	.short	(.L_25 - .L_24)
.L_24:
        /*006c*/ 	.word	0x00000000
        /*0070*/ 	.short	0x0000
        /*0072*/ 	.short	0x0000
        /*0074*/ 	.byte	0x00, 0xf4, 0x21, 0x00


	//----- nvinfo : EIATTR_SPARSE_MMA_MASK
	.align		4
.L_25:
        /*0078*/ 	.byte	0x03, 0x50
        /*007a*/ 	.short	0x0000


	//----- nvinfo : EIATTR_MAXREG_COUNT
	.align		4
        /*007c*/ 	.byte	0x03, 0x1b
        /*007e*/ 	.short	0x00ff


	//----- nvinfo : EIATTR_EXIT_INSTR_OFFSETS
	.align		4
        /*0080*/ 	.byte	0x04, 0x1c
        /*0082*/ 	.short	(.L_27 - .L_26)


	//   ....[0]....
.L_26:
        /*0084*/ 	.word	0x000003e0


	//   ....[1]....
        /*0088*/ 	.word	0x00000400


	//----- nvinfo : EIATTR_REQNTID
	.align		4
.L_27:
        /*008c*/ 	.byte	0x04, 0x10
        /*008e*/ 	.short	(.L_29 - .L_28)
.L_28:
        /*0090*/ 	.word	0x00000020
        /*0094*/ 	.word	0x00000001
        /*0098*/ 	.word	0x00000001


	//----- nvinfo : EIATTR_CBANK_PARAM_SIZE
	.align		4
.L_29:
        /*009c*/ 	.byte	0x03, 0x19
        /*009e*/ 	.short	0x0034


	//----- nvinfo : EIATTR_PARAM_CBANK
	.align		4
        /*00a0*/ 	.byte	0x04, 0x0a
        /*00a2*/ 	.short	(.L_31 - .L_30)
	.align		4
.L_30:
        /*00a4*/ 	.word	index@(.nv.constant0.triton_poi_fused__native_batch_norm_legit_no_training_6)
        /*00a8*/ 	.short	0x0210
        /*00aa*/ 	.short	0x0034


	//----- nvinfo : EIATTR_SW_WAR
	.align		4
.L_31:
        /*00ac*/ 	.byte	0x04, 0x36
        /*00ae*/ 	.short	(.L_33 - .L_32)
.L_32:
        /*00b0*/ 	.word	0x00000008
.L_33:


//--------------------- .nv.callgraph             --------------------------
	.section	.nv.callgraph,"",@"SHT_CUDA_CALLGRAPH"
	.align	4
	.sectionentsize	8
	.align		4
        /*0000*/ 	.word	0x00000000
	.align		4
        /*0004*/ 	.word	0xffffffff
	.align		4
        /*0008*/ 	.word	0x00000000
	.align		4
        /*000c*/ 	.word	0xfffffffe
	.align		4
        /*0010*/ 	.word	0x00000000
	.align		4
        /*0014*/ 	.word	0xfffffffd
	.align		4
        /*0018*/ 	.word	0x00000000
	.align		4
        /*001c*/ 	.word	0xfffffffc


//--------------------- .nv.constant4             --------------------------
	.section	.nv.constant4,"a",@progbits
	.align	8
	.align		8
.nv.constant4:
        /*0000*/ 	.dword	_$_str
	.align		8
        /*0008*/ 	.dword	_$_str_$_2


//--------------------- .text.triton_poi_fused__native_batch_norm_legit_no_training_6 --------------------------
	.section	.text.triton_poi_fused__native_batch_norm_legit_no_training_6,"ax",@progbits
	.align	128
        .global         triton_poi_fused__native_batch_norm_legit_no_training_6
        .type           triton_poi_fused__native_batch_norm_legit_no_training_6,@function
        .size           triton_poi_fused__native_batch_norm_legit_no_training_6,(.L_x_1 - triton_poi_fused__native_batch_norm_legit_no_training_6)
        .other          triton_poi_fused__native_batch_norm_legit_no_training_6,@"STO_CUDA_ENTRY STV_DEFAULT"
triton_poi_fused__native_batch_norm_legit_no_training_6:
.text.triton_poi_fused__native_batch_norm_legit_no_training_6:
[----:B------:R-:W0:Y:S01]  /*0000*/  LDC R1, c[0x0][0x28] ;  /* 0x00000a00ff017b82 */ /* 0x000e220000000800 */
[----:B------:R-:W1:Y:S07]  /*0010*/  S2R R0, SR_TID.X ;  /* 0x0000000000007919 */ /* 0x000e6e0000002100 */
[----:B------:R-:W2:Y:S01]  /*0020*/  LDC.64 R6, c[0x0][0x220] ;  /* 0x00008800ff067b82 */ /* 0x000ea20000000a00 */
[----:B------:R-:W-:Y:S01]  /*0030*/  CS2R R20, SRZ ;  /* 0x0000000000147805 */ /* 0x000fe2000001ff00 */
[----:B------:R-:W-:Y:S01]  /*0040*/  ULDC.64 UR4, c[0x0][0x208] ;  /* 0x0000820000047ab9 */ /* 0x000fe20000000a00 */
[----:B------:R-:W3:Y:S05]  /*0050*/  S2R R13, SR_CTAID.X ;  /* 0x00000000000d7919 */ /* 0x000eea0000002500 */
[----:B------:R-:W4:Y:S08]  /*0060*/  LDC.64 R4, c[0x0][0x218] ;  /* 0x00008600ff047b82 */ /* 0x000f300000000a00 */
[----:B------:R-:W5:Y:S08]  /*0070*/  LDC.64 R8, c[0x0][0x228] ;  /* 0x00008a00ff087b82 */ /* 0x000f700000000a00 */
[----:B------:R-:W5:Y:S01]  /*0080*/  LDC.64 R10, c[0x0][0x230] ;  /* 0x00008c00ff0a7b82 */ /* 0x000f620000000a00 */
[----:B-1----:R-:W-:-:S02]  /*0090*/  SHF.L.U32 R0, R0, 0x1, RZ ;  /* 0x0000000100007819 */ /* 0x002fc400000006ff */
[----:B---3--:R-:W-:Y:S02]  /*00a0*/  SHF.R.S32.HI R2, RZ, 0x19, R13 ;  /* 0x00000019ff027819 */ /* 0x008fe4000001140d */
[----:B------:R-:W-:Y:S02]  /*00b0*/  LOP3.LUT R0, R0, 0x3e, RZ, 0xc0, !PT ;  /* 0x0000003e00007812 */ /* 0x000fe400078ec0ff */
[----:B------:R-:W-:Y:S02]  /*00c0*/  SGXT R2, R2, 0x1 ;  /* 0x000000010202781a */ /* 0x000fe40000000200 */
[----:B------:R-:W-:-:S04]  /*00d0*/  LEA R13, R13, R0, 0x6 ;  /* 0x000000000d0d7211 */ /* 0x000fc800078e30ff */
[----:B------:R-:W-:Y:S02]  /*00e0*/  LEA.HI R2, R2, R13, RZ, 0x4 ;  /* 0x0000000d02027211 */ /* 0x000fe400078f20ff */
[----:B------:R-:W-:Y:S02]  /*00f0*/  ISETP.GE.AND P4, PT, R13, 0x40, PT ;  /* 0x000000400d00780c */ /* 0x000fe40003f86270 */
[----:B------:R-:W-:-:S04]  /*0100*/  LOP3.LUT R2, R2, 0xfffffff0, RZ, 0xc0, !PT ;  /* 0xfffffff002027812 */ /* 0x000fc800078ec0ff */
[----:B------:R-:W-:Y:S02]  /*0110*/  IADD3 R15, R13, -R2, RZ ;  /* 0x800000020d0f7210 */ /* 0x000fe40007ffe0ff */
[----:B------:R-:W1:Y:S03]  /*0120*/  LDC.64 R2, c[0x0][0x210] ;  /* 0x00008400ff027b82 */ /* 0x000e660000000a00 */
[----:B--2---:R-:W-:-:S05]  /*0130*/  IMAD.WIDE R6, R15, 0x4, R6 ;  /* 0x000000040f067825 */ /* 0x004fca00078e0206 */
[----:B------:R5:W2:Y:S01]  /*0140*/  @!P4 LDG.E.EL.64 R20, desc[UR4][R6.64] ;  /* 0x000000040614c981 */ /* 0x000aa2000c2e1b00 */
[----:B------:R-:W-:Y:S02]  /*0150*/  CS2R R16, SRZ ;  /* 0x0000000000107805 */ /* 0x000fe4000001ff00 */
[----:B------:R-:W-:Y:S01]  /*0160*/  CS2R R18, SRZ ;  /* 0x0000000000127805 */ /* 0x000fe2000001ff00 */
[----:B----4-:R-:W-:-:S05]  /*0170*/  IMAD.WIDE R4, R15, 0x4, R4 ;  /* 0x000000040f047825 */ /* 0x010fca00078e0204 */
[----:B------:R-:W3:Y:S01]  /*0180*/  @!P4 LDG.E.EL.64 R18, desc[UR4][R4.64] ;  /* 0x000000040412c981 */ /* 0x000ee2000c2e1b00 */
[----:B-----5:R-:W-:-:S04]  /*0190*/  IMAD.WIDE R6, R15, 0x4, R8 ;  /* 0x000000040f067825 */ /* 0x020fc800078e0208 */
[----:B-1----:R-:W-:-:S04]  /*01a0*/  IMAD.WIDE R2, R13, 0x4, R2 ;  /* 0x000000040d027825 */ /* 0x002fc800078e0202 */
[----:B0-----:R-:W-:Y:S01]  /*01b0*/  IMAD.WIDE R8, R15, 0x4, R10 ;  /* 0x000000040f087825 */ /* 0x001fe200078e020a */
[----:B------:R0:W3:Y:S01]  /*01c0*/  @!P4 LDG.E.64 R16, desc[UR4][R2.64] ;  /* 0x000000040210c981 */ /* 0x0000e2000c1e1b00 */
[----:B------:R-:W-:Y:S02]  /*01d0*/  CS2R R10, SRZ ;  /* 0x00000000000a7805 */ /* 0x000fe4000001ff00 */
[----:B------:R-:W-:-:S04]  /*01e0*/  CS2R R14, SRZ ;  /* 0x00000000000e7805 */ /* 0x000fc8000001ff00 */
[----:B------:R1:W4:Y:S01]  /*01f0*/  @!P4 LDG.E.EL.64 R10, desc[UR4][R6.64] ;  /* 0x00000004060ac981 */ /* 0x000322000c2e1b00 */
[----:B0-----:R-:W0:Y:S03]  /*0200*/  LDC.64 R2, c[0x0][0x238] ;  /* 0x00008e00ff027b82 */ /* 0x001e260000000a00 */
[----:B------:R-:W4:Y:S01]  /*0210*/  @!P4 LDG.E.EL.64 R14, desc[UR4][R8.64] ;  /* 0x00000004080ec981 */ /* 0x000f22000c2e1b00 */
[----:B-1----:R-:W-:Y:S01]  /*0220*/  HFMA2.MMA R7, -RZ, RZ, 1.625, 0 ;  /* 0x3e800000ff077435 */ /* 0x002fe200000001ff */
[----:B0-----:R-:W-:-:S04]  /*0230*/  IMAD.WIDE R2, R13, 0x4, R2 ;  /* 0x000000040d027825 */ /* 0x001fc800078e0202 */
[----:B--2---:R-:W-:Y:S01]  /*0240*/  FADD R20, R20, 9.9999997473787516356e-06 ;  /* 0x3727c5ac14147421 */ /* 0x004fe20000000000 */
[----:B------:R-:W-:-:S03]  /*0250*/  FADD R21, R21, 9.9999997473787516356e-06 ;  /* 0x3727c5ac15157421 */ /* 0x000fc60000000000 */
[----:B------:R-:W0:Y:S08]  /*0260*/  MUFU.SQRT R0, R20 ;  /* 0x0000001400007308 */ /* 0x000e300000002000 */
[----:B------:R-:W1:Y:S01]  /*0270*/  MUFU.SQRT R4, R21 ;  /* 0x0000001500047308 */ /* 0x000e620000002000 */
[C---:B0-----:R-:W-:Y:S02]  /*0280*/  FSETP.GT.AND P0, PT, R0.reuse, 8.50705917302346158658e+37, PT ;  /* 0x7e8000000000780b */ /* 0x041fe40003f04000 */
[----:B------:R-:W-:-:S02]  /*0290*/  FSETP.GEU.AND P2, PT, R0, 1.175494350822287508e-38, PT ;  /* 0x008000000000780b */ /* 0x000fc40003f4e000 */
[C---:B-1----:R-:W-:Y:S02]  /*02a0*/  FSETP.GT.AND P1, PT, R4.reuse, 8.50705917302346158658e+37, PT ;  /* 0x7e8000000400780b */ /* 0x042fe40003f24000 */
[----:B------:R-:W-:-:S07]  /*02b0*/  FSETP.GEU.AND P3, PT, R4, 1.175494350822287508e-38, PT ;  /* 0x008000000400780b */ /* 0x000fce0003f6e000 */
[----:B------:R-:W-:-:S04]  /*02c0*/  @P0 FMUL R0, R0, 0.25 ;  /* 0x3e80000000000820 */ /* 0x000fc80000400000 */
[----:B------:R-:W-:Y:S01]  /*02d0*/  @!P2 FMUL R0, R0, 16777216 ;  /* 0x4b8000000000a820 */ /* 0x000fe20000400000 */
[----:B------:R-:W-:-:S04]  /*02e0*/  @P1 FMUL R4, R4, 0.25 ;  /* 0x3e80000004041820 */ /* 0x000fc80000400000 */
[----:B------:R-:W-:Y:S01]  /*02f0*/  @!P3 FMUL R4, R4, 16777216 ;  /* 0x4b8000000404b820 */ /* 0x000fe20000400000 */
[----:B------:R-:W0:Y:S01]  /*0300*/  MUFU.RCP R0, R0 ;  /* 0x0000000000007308 */ /* 0x000e220000001000 */
[----:B------:R-:W-:-:S07]  /*0310*/  FSEL R5, R7, 1, P0 ;  /* 0x3f80000007057808 */ /* 0x000fce0000000000 */
[----:B------:R-:W1:Y:S01]  /*0320*/  MUFU.RCP R4, R4 ;  /* 0x0000000400047308 */ /* 0x000e620000001000 */
[----:B------:R-:W-:Y:S01]  /*0330*/  FSEL R7, R7, 1, P1 ;  /* 0x3f80000007077808 */ /* 0x000fe20000800000 */
[----:B------:R-:W-:-:S04]  /*0340*/  @!P2 FMUL R5, R5, 16777216 ;  /* 0x4b8000000505a820 */ /* 0x000fc80000400000 */
[----:B------:R-:W-:Y:S01]  /*0350*/  @!P3 FMUL R7, R7, 16777216 ;  /* 0x4b8000000707b820 */ /* 0x000fe20000400000 */
[----:B0-----:R-:W-:Y:S01]  /*0360*/  FMUL R5, R0, R5 ;  /* 0x0000000500057220 */ /* 0x001fe20000400000 */
[----:B---3--:R-:W-:Y:S01]  /*0370*/  FADD R17, -R19, R17 ;  /* 0x0000001113117221 */ /* 0x008fe20000000100 */
[----:B------:R-:W-:Y:S01]  /*0380*/  FADD R16, -R18, R16 ;  /* 0x0000001012107221 */ /* 0x000fe20000000100 */
[----:B-1----:R-:W-:-:S03]  /*0390*/  FMUL R0, R4, R7 ;  /* 0x0000000704007220 */ /* 0x002fc60000400000 */
[----:B------:R-:W-:Y:S01]  /*03a0*/  FMUL R5, R16, R5 ;  /* 0x0000000510057220 */ /* 0x000fe20000400000 */
[----:B------:R-:W-:-:S03]  /*03b0*/  FMUL R0, R17, R0 ;  /* 0x0000000011007220 */ /* 0x000fc60000400000 */
[----:B----4-:R-:W-:Y:S01]  /*03c0*/  FFMA R10, R5, R10, R14 ;  /* 0x0000000a050a7223 */ /* 0x010fe2000000000e */
[----:B------:R-:W-:Y:S01]  /*03d0*/  FFMA R11, R0, R11, R15 ;  /* 0x0000000b000b7223 */ /* 0x000fe2000000000f */
[----:B------:R-:W-:Y:S06]  /*03e0*/  @P4 EXIT ;  /* 0x000000000000494d */ /* 0x000fec0003800000 */
[----:B------:R-:W-:Y:S01]  /*03f0*/  STG.E.64 desc[UR4][R2.64], R10 ;  /* 0x0000000a02007986 */ /* 0x000fe2000c101b04 */
[----:B------:R-:W-:Y:S05]  /*0400*/  EXIT ;  /* 0x000000000000794d */ /* 0x000fea0003800000 */
.L_x_0:
[----:B------:R-:W-:-:S00]  /*0410*/  BRA `(.L_x_0) ;  /* 0xfffffffc00fc7947 */ /* 0x000fc0000383ffff */
[----:B------:R-:W-:-:S00]  /*0420*/  NOP ;  /* 0x0000000000007918 */ /* 0x000fc00000000000 */
        /* <DEDUP_REMOVED lines=13> */
.L_x_1:


//--------------------- .nv.global.init           --------------------------
	.section	.nv.global.init,"aw",@progbits
.nv.global.init:
	.type		_$_str,@object
	.size		_$_str,(_$_str_$_2 - _$_str)
_$_str:
        /*0000*/ 	.byte	0x5f, 0x5f, 0x43, 0x55, 0x44, 0x41, 0x5f, 0x46, 0x54, 0x5a, 0x00
	.type		_$_str_$_2,@object
	.size		_$_str_$_2,(.L_1 - _$_str_$_2)
_$_str_$_2:
        /*000b*/ 	.byte	0x5f, 0x5f, 0x43, 0x55, 0x44, 0x41, 0x5f, 0x50, 0x52, 0x45, 0x43, 0x5f, 0x53, 0x51, 0x52, 0x54
        /*001b*/ 	.byte	0x00
.L_1:


//--------------------- .nv.constant0.triton_poi_fused__native_batch_norm_legit_no_training_6 --------------------------
	.section	.nv.constant0.triton_poi_fused__native_batch_norm_legit_no_training_6,"a",@progbits
	.sectionflags	@""
	.align	4
.nv.constant0.triton_poi_fused__native_batch_norm_legit_no_training_6:
	.zero		580
